	.headerflags	@"EF_CUDA_TEXMODE_UNIFIED EF_CUDA_64BIT_ADDRESS EF_CUDA_ACCELERATORS EF_CUDA_SM90 EF_CUDA_VIRTUAL_SM(EF_CUDA_SM90)"
	.elftype	@"ET_EXEC"


//--------------------- .nv.info                  --------------------------
	.section	.nv.info,"",@"SHT_CUDA_INFO"
	.align	4


	//----- nvinfo : EIATTR_REGCOUNT
	.align		4
        /*0000*/ 	.byte	0x04, 0x2f
        /*0002*/ 	.short	(.L_3 - .L_2)
	.align		4
.L_2:
        /*0004*/ 	.word	index@(triton_poi_fused__native_batch_norm_legit_no_training_relu_0)
        /*0008*/ 	.word	0x00000012


	//----- nvinfo : EIATTR_MIN_STACK_SIZE
	.align		4
.L_3:
        /*000c*/ 	.byte	0x04, 0x12
        /*000e*/ 	.short	(.L_5 - .L_4)
	.align		4
.L_4:
        /*0010*/ 	.word	index@(triton_poi_fused__native_batch_norm_legit_no_training_relu_0)
        /*0014*/ 	.word	0x00000000


	//----- nvinfo : EIATTR_FRAME_SIZE
	.align		4
.L_5:
        /*0018*/ 	.byte	0x04, 0x11
        /*001a*/ 	.short	(.L_7 - .L_6)
	.align		4
.L_6:
        /*001c*/ 	.word	index@(triton_poi_fused__native_batch_norm_legit_no_training_relu_0)
        /*0020*/ 	.word	0x00000000


	//----- nvinfo : EIATTR_MIN_STACK_SIZE
	.align		4
.L_7:
        /*0024*/ 	.byte	0x04, 0x12
        /*0026*/ 	.short	(.L_9 - .L_8)
	.align		4
.L_8:
        /*0028*/ 	.word	index@(triton_poi_fused__native_batch_norm_legit_no_training_relu_0)
        /*002c*/ 	.word	0x00000000
.L_9:


//--------------------- .nv.info.triton_poi_fused__native_batch_norm_legit_no_training_relu_0 --------------------------
	.section	.nv.info.triton_poi_fused__native_batch_norm_legit_no_training_relu_0,"",@"SHT_CUDA_INFO"
	.sectionflags	@""
	.align	4


	//----- nvinfo : EIATTR_CUDA_API_VERSION
	.align		4
        /*0000*/ 	.byte	0x04, 0x37
        /*0002*/ 	.short	(.L_11 - .L_10)
.L_10:
        /*0004*/ 	.word	0x0000007c


	//----- nvinfo : EIATTR_KPARAM_INFO
	.align		4
.L_11:
        /*0008*/ 	.byte	0x04, 0x17
        /*000a*/ 	.short	(.L_13 - .L_12)
.L_12:
        /*000c*/ 	.word	0x00000000
        /*0010*/ 	.short	0x0006
        /*0012*/ 	.short	0x0030
        /*0014*/ 	.byte	0x00, 0xf0, 0x11, 0x00


	//----- nvinfo : EIATTR_KPARAM_INFO
	.align		4
.L_13:
        /*0018*/ 	.byte	0x04, 0x17
        /*001a*/ 	.short	(.L_15 - .L_14)
.L_14:
        /*001c*/ 	.word	0x00000000
        /*0020*/ 	.short	0x0005
        /*0022*/ 	.short	0x0028
        /*0024*/ 	.byte	0x00, 0xf4, 0x21, 0x00


	//----- nvinfo : EIATTR_KPARAM_INFO
	.align		4
.L_15:
        /*0028*/ 	.byte	0x04, 0x17
        /*002a*/ 	.short	(.L_17 - .L_16)
.L_16:
        /*002c*/ 	.word	0x00000000
        /*0030*/ 	.short	0x0004
        /*0032*/ 	.short	0x0020
        /*0034*/ 	.byte	0x00, 0xf4, 0x21, 0x00


	//----- nvinfo : EIATTR_KPARAM_INFO
	.align		4
.L_17:
        /*0038*/ 	.byte	0x04, 0x17
        /*003a*/ 	.short	(.L_19 - .L_18)
.L_18:
        /*003c*/ 	.word	0x00000000
        /*0040*/ 	.short	0x0003
        /*0042*/ 	.short	0x0018
        /*0044*/ 	.byte	0x00, 0xf4, 0x21, 0x00


	//----- nvinfo : EIATTR_KPARAM_INFO
	.align		4
.L_19:
        /*0048*/ 	.byte	0x04, 0x17
        /*004a*/ 	.short	(.L_21 - .L_20)
.L_20:
        /*004c*/ 	.word	0x00000000
        /*0050*/ 	.short	0x0002
        /*0052*/ 	.short	0x0010
        /*0054*/ 	.byte	0x00, 0xf4, 0x21, 0x00


	//----- nvinfo : EIATTR_KPARAM_INFO
	.align		4
.L_21:
        /*0058*/ 	.byte	0x04, 0x17
        /*005a*/ 	.short	(.L_23 - .L_22)
.L_22:
        /*005c*/ 	.word	0x00000000
        /*0060*/ 	.short	0x0001
        /*0062*/ 	.short	0x0008
        /*0064*/ 	.byte	0x00, 0xf4, 0x21, 0x00


	//----- nvinfo : EIATTR_KPARAM_INFO
	.align		4
.L_23:
        /*0068*/ 	.byte	0x04, 0x17
        /*006a*/ 	.short	(.L_25 - .L_24)
.L_24:
        /*006c*/ 	.word	0x00000000
        /*0070*/ 	.short	0x0000
        /*0072*/ 	.short	0x0000
        /*0074*/ 	.byte	0x00, 0xf4, 0x21, 0x00


	//----- nvinfo : EIATTR_SPARSE_MMA_MASK
	.align		4
.L_25:
        /*0078*/ 	.byte	0x03, 0x50
        /*007a*/ 	.short	0x0000


	//----- nvinfo : EIATTR_MAXREG_COUNT
	.align		4
        /*007c*/ 	.byte	0x03, 0x1b
        /*007e*/ 	.short	0x00ff


	//----- nvinfo : EIATTR_EXIT_INSTR_OFFSETS
	.align		4
        /*0080*/ 	.byte	0x04, 0x1c
        /*0082*/ 	.short	(.L_27 - .L_26)


	//   ....[0]....
.L_26:
        /*0084*/ 	.word	0x00000330


	//   ....[1]....
        /*0088*/ 	.word	0x00000350


	//----- nvinfo : EIATTR_REQNTID
	.align		4
.L_27:
        /*008c*/ 	.byte	0x04, 0x10
        /*008e*/ 	.short	(.L_29 - .L_28)
.L_28:
        /*0090*/ 	.word	0x00000080
        /*0094*/ 	.word	0x00000001
        /*0098*/ 	.word	0x00000001


	//----- nvinfo : EIATTR_CBANK_PARAM_SIZE
	.align		4
.L_29:
        /*009c*/ 	.byte	0x03, 0x19
        /*009e*/ 	.short	0x0034


	//----- nvinfo : EIATTR_PARAM_CBANK
	.align		4
        /*00a0*/ 	.byte	0x04, 0x0a
        /*00a2*/ 	.short	(.L_31 - .L_30)
	.align		4
.L_30:
        /*00a4*/ 	.word	index@(.nv.constant0.triton_poi_fused__native_batch_norm_legit_no_training_relu_0)
        /*00a8*/ 	.short	0x0210
        /*00aa*/ 	.short	0x0034


	//----- nvinfo : EIATTR_SW_WAR
	.align		4
.L_31:
        /*00ac*/ 	.byte	0x04, 0x36
        /*00ae*/ 	.short	(.L_33 - .L_32)
.L_32:
        /*00b0*/ 	.word	0x00000008
.L_33:


//--------------------- .nv.callgraph             --------------------------
	.section	.nv.callgraph,"",@"SHT_CUDA_CALLGRAPH"
	.align	4
	.sectionentsize	8
	.align		4
        /*0000*/ 	.word	0x00000000
	.align		4
        /*0004*/ 	.word	0xffffffff
	.align		4
        /*0008*/ 	.word	0x00000000
	.align		4
        /*000c*/ 	.word	0xfffffffe
	.align		4
        /*0010*/ 	.word	0x00000000
	.align		4
        /*0014*/ 	.word	0xfffffffd
	.align		4
        /*0018*/ 	.word	0x00000000
	.align		4
        /*001c*/ 	.word	0xfffffffc


//--------------------- .nv.constant4             --------------------------
	.section	.nv.constant4,"a",@progbits
	.align	8
	.align		8
.nv.constant4:
        /*0000*/ 	.dword	_$_str
	.align		8
        /*0008*/ 	.dword	_$_str_$_2


//--------------------- .text.triton_poi_fused__native_batch_norm_legit_no_training_relu_0 --------------------------
	.section	.text.triton_poi_fused__native_batch_norm_legit_no_training_relu_0,"ax",@progbits
	.align	128
        .global         triton_poi_fused__native_batch_norm_legit_no_training_relu_0
        .type           triton_poi_fused__native_batch_norm_legit_no_training_relu_0,@function
        .size           triton_poi_fused__native_batch_norm_legit_no_training_relu_0,(.L_x_1 - triton_poi_fused__native_batch_norm_legit_no_training_relu_0)
        .other          triton_poi_fused__native_batch_norm_legit_no_training_relu_0,@"STO_CUDA_ENTRY STV_DEFAULT"
triton_poi_fused__native_batch_norm_legit_no_training_relu_0:
.text.triton_poi_fused__native_batch_norm_legit_no_training_relu_0:
[----:B------:R-:W0:Y:S01]  /*0000*/  LDC R1, c[0x0][0x28] ;  /* 0x00000a00ff017b82 */ /* 0x000e220000000800 */
[----:B------:R-:W1:Y:S07]  /*0010*/  S2R R0, SR_TID.X ;  /* 0x0000000000007919 */ /* 0x000e6e0000002100 */
[----:B------:R-:W2:Y:S01]  /*0020*/  LDC.64 R8, c[0x0][0x220] ;  /* 0x00008800ff087b82 */ /* 0x000ea20000000a00 */
[----:B------:R-:W-:Y:S01]  /*0030*/  HFMA2.MMA R14, -RZ, RZ, 0, 0 ;  /* 0x00000000ff0e7435 */ /* 0x000fe200000001ff */
[----:B------:R-:W-:Y:S01]  /*0040*/  ULDC.64 UR4, c[0x0][0x208] ;  /* 0x0000820000047ab9 */ /* 0x000fe20000000a00 */
[----:B------:R-:W3:Y:S05]  /*0050*/  S2R R3, SR_CTAID.X ;  /* 0x0000000000037919 */ /* 0x000eea0000002500 */
[----:B------:R-:W4:Y:S08]  /*0060*/  LDC.64 R4, c[0x0][0x210] ;  /* 0x00008400ff047b82 */ /* 0x000f300000000a00 */
[----:B------:R-:W5:Y:S08]  /*0070*/  LDC.64 R6, c[0x0][0x218] ;  /* 0x00008600ff067b82 */ /* 0x000f700000000a00 */
[----:B------:R-:W4:Y:S01]  /*0080*/  LDC.64 R10, c[0x0][0x228] ;  /* 0x00008a00ff0a7b82 */ /* 0x000f220000000a00 */
[----:B-1----:R-:W-:-:S07]  /*0090*/  LOP3.LUT R0, R0, 0x7f, RZ, 0xc0, !PT ;  /* 0x0000007f00007812 */ /* 0x002fce00078ec0ff */
[----:B------:R-:W1:Y:S01]  /*00a0*/  LDC.64 R12, c[0x0][0x230] ;  /* 0x00008c00ff0c7b82 */ /* 0x000e620000000a00 */
[----:B---3--:R-:W-:Y:S01]  /*00b0*/  SHF.R.S32.HI R2, RZ, 0x18, R3 ;  /* 0x00000018ff027819 */ /* 0x008fe20000011403 */
[----:B------:R-:W-:-:S03]  /*00c0*/  IMAD R0, R3, 0x80, R0 ;  /* 0x0000008003007824 */ /* 0x000fc600078e0200 */
[----:B------:R-:W-:Y:S02]  /*00d0*/  SGXT R3, R2, 0x1 ;  /* 0x000000010203781a */ /* 0x000fe40000000200 */
[----:B------:R-:W-:Y:S02]  /*00e0*/  ISETP.GE.AND P0, PT, R0, 0x400, PT ;  /* 0x000004000000780c */ /* 0x000fe40003f06270 */
[----:B------:R-:W-:-:S04]  /*00f0*/  LEA.HI R3, R3, R0, RZ, 0x2 ;  /* 0x0000000003037211 */ /* 0x000fc800078f10ff */
[--C-:B------:R-:W-:Y:S02]  /*0100*/  SHF.R.S32.HI R2, RZ, 0x2, R3.reuse ;  /* 0x00000002ff027819 */ /* 0x100fe40000011403 */
[----:B------:R-:W-:-:S04]  /*0110*/  SHF.R.S32.HI R3, RZ, 0x1f, R3 ;  /* 0x0000001fff037819 */ /* 0x000fc80000011403 */
[----:B------:R-:W-:-:S04]  /*0120*/  LEA.HI R3, R3, R2, RZ, 0x6 ;  /* 0x0000000203037211 */ /* 0x000fc800078f30ff */
[----:B------:R-:W-:-:S05]  /*0130*/  LOP3.LUT R3, R3, 0xffffffc0, RZ, 0xc0, !PT ;  /* 0xffffffc003037812 */ /* 0x000fca00078ec0ff */
[----:B------:R-:W-:-:S04]  /*0140*/  IMAD.IADD R15, R2, 0x1, -R3 ;  /* 0x00000001020f7824 */ /* 0x000fc800078e0a03 */
[----:B--2---:R-:W-:-:S05]  /*0150*/  IMAD.WIDE R8, R15, 0x4, R8 ;  /* 0x000000040f087825 */ /* 0x004fca00078e0208 */
[----:B------:R2:W3:Y:S01]  /*0160*/  @!P0 LDG.E.EL R14, desc[UR4][R8.64] ;  /* 0x00000004080e8981 */ /* 0x0004e2000c2e1900 */
[----:B------:R-:W-:Y:S01]  /*0170*/  CS2R R2, SRZ ;  /* 0x0000000000027805 */ /* 0x000fe2000001ff00 */
[----:B----4-:R-:W-:-:S04]  /*0180*/  IMAD.WIDE R4, R0, 0x4, R4 ;  /* 0x0000000400047825 */ /* 0x010fc800078e0204 */
[C---:B-----5:R-:W-:Y:S01]  /*0190*/  IMAD.WIDE R6, R15.reuse, 0x4, R6 ;  /* 0x000000040f067825 */ /* 0x060fe200078e0206 */
[----:B------:R4:W5:Y:S03]  /*01a0*/  @!P0 LDG.E R2, desc[UR4][R4.64] ;  /* 0x0000000404028981 */ /* 0x000966000c1e1900 */
[C---:B0-2---:R-:W-:Y:S01]  /*01b0*/  IMAD.WIDE R8, R15.reuse, 0x4, R10 ;  /* 0x000000040f087825 */ /* 0x045fe200078e020a */
[----:B------:R0:W5:Y:S03]  /*01c0*/  @!P0 LDG.E.EL R3, desc[UR4][R6.64] ;  /* 0x0000000406038981 */ /* 0x000166000c2e1900 */
[----:B-1----:R-:W-:Y:S01]  /*01d0*/  IMAD.WIDE R10, R15, 0x4, R12 ;  /* 0x000000040f0a7825 */ /* 0x002fe200078e020c */
[----:B------:R-:W-:Y:S01]  /*01e0*/  CS2R R12, SRZ ;  /* 0x00000000000c7805 */ /* 0x000fe2000001ff00 */
[----:B----4-:R-:W1:Y:S05]  /*01f0*/  LDC.64 R4, c[0x0][0x238] ;  /* 0x00008e00ff047b82 */ /* 0x010e6a0000000a00 */
[----:B------:R-:W2:Y:S04]  /*0200*/  @!P0 LDG.E.EL R12, desc[UR4][R8.64] ;  /* 0x00000004080c8981 */ /* 0x000ea8000c2e1900 */
[----:B------:R-:W2:Y:S01]  /*0210*/  @!P0 LDG.E.EL R13, desc[UR4][R10.64] ;  /* 0x000000040a0d8981 */ /* 0x000ea2000c2e1900 */
[----:B0-----:R-:W-:-:S02]  /*0220*/  IMAD.MOV.U32 R6, RZ, RZ, 0x3e800000 ;  /* 0x3e800000ff067424 */ /* 0x001fc400078e00ff */
[----:B---3--:R-:W-:-:S04]  /*0230*/  FADD R14, R14, 9.9999997473787516356e-06 ;  /* 0x3727c5ac0e0e7421 */ /* 0x008fc80000000000 */
[----:B------:R-:W0:Y:S01]  /*0240*/  MUFU.SQRT R15, R14 ;  /* 0x0000000e000f7308 */ /* 0x000e220000002000 */
[----:B-----5:R-:W-:Y:S01]  /*0250*/  FADD R2, -R3, R2 ;  /* 0x0000000203027221 */ /* 0x020fe20000000100 */
[C---:B0-----:R-:W-:Y:S02]  /*0260*/  FSETP.GT.AND P1, PT, R15.reuse, 8.50705917302346158658e+37, PT ;  /* 0x7e8000000f00780b */ /* 0x041fe40003f24000 */
[----:B------:R-:W-:Y:S02]  /*0270*/  FSETP.GEU.AND P2, PT, R15, 1.175494350822287508e-38, PT ;  /* 0x008000000f00780b */ /* 0x000fe40003f4e000 */
[----:B------:R-:W-:-:S09]  /*0280*/  FSEL R6, R6, 1, P1 ;  /* 0x3f80000006067808 */ /* 0x000fd20000800000 */
[----:B------:R-:W-:Y:S02]  /*0290*/  @P1 FMUL R15, R15, 0.25 ;  /* 0x3e8000000f0f1820 */ /* 0x000fe40000400000 */
[----:B------:R-:W-:Y:S02]  /*02a0*/  @!P2 FMUL R6, R6, 16777216 ;  /* 0x4b8000000606a820 */ /* 0x000fe40000400000 */
[----:B------:R-:W-:-:S06]  /*02b0*/  @!P2 FMUL R15, R15, 16777216 ;  /* 0x4b8000000f0fa820 */ /* 0x000fcc0000400000 */
[----:B------:R-:W0:Y:S02]  /*02c0*/  MUFU.RCP R15, R15 ;  /* 0x0000000f000f7308 */ /* 0x000e240000001000 */
[----:B0-----:R-:W-:-:S04]  /*02d0*/  FMUL R3, R15, R6 ;  /* 0x000000060f037220 */ /* 0x001fc80000400000 */
[----:B------:R-:W-:-:S04]  /*02e0*/  FMUL R2, R2, R3 ;  /* 0x0000000302027220 */ /* 0x000fc80000400000 */
[----:B--2---:R-:W-:Y:S01]  /*02f0*/  FFMA R12, R2, R12, R13 ;  /* 0x0000000c020c7223 */ /* 0x004fe2000000000d */
[----:B-1----:R-:W-:-:S04]  /*0300*/  IMAD.WIDE R2, R0, 0x4, R4 ;  /* 0x0000000400027825 */ /* 0x002fc800078e0204 */
[----:B------:R-:W-:-:S04]  /*0310*/  FSETP.GEU.AND P1, PT, R12, RZ, PT ;  /* 0x000000ff0c00720b */ /* 0x000fc80003f2e000 */
[----:B------:R-:W-:Y:S01]  /*0320*/  FSEL R5, R12, RZ, P1 ;  /* 0x000000ff0c057208 */ /* 0x000fe20000800000 */
[----:B------:R-:W-:Y:S08]  /*0330*/  @P0 EXIT ;  /* 0x000000000000094d */ /* 0x000ff00003800000 */
[----:B------:R-:W-:Y:S01]  /*0340*/  STG.E desc[UR4][R2.64], R5 ;  /* 0x0000000502007986 */ /* 0x000fe2000c101904 */
[----:B------:R-:W-:Y:S05]  /*0350*/  EXIT ;  /* 0x000000000000794d */ /* 0x000fea0003800000 */
.L_x_0:
[----:B------:R-:W-:-:S00]  /*0360*/  BRA `(.L_x_0) ;  /* 0xfffffffc00fc7947 */ /* 0x000fc0000383ffff */
[----:B------:R-:W-:-:S00]  /*0370*/  NOP ;  /* 0x0000000000007918 */ /* 0x000fc00000000000 */
        /* <DEDUP_REMOVED lines=8> */
.L_x_1:


//--------------------- .nv.global.init           --------------------------
	.section	.nv.global.init,"aw",@progbits
.nv.global.init:
	.type		_$_str,@object
	.size		_$_str,(_$_str_$_2 - _$_str)
_$_str:
        /*0000*/ 	.byte	0x5f, 0x5f, 0x43, 0x55, 0x44, 0x41, 0x5f, 0x46, 0x54, 0x5a, 0x00
	.type		_$_str_$_2,@object
	.size		_$_str_$_2,(.L_1 - _$_str_$_2)
_$_str_$_2:
        /*000b*/ 	.byte	0x5f, 0x5f, 0x43, 0x55, 0x44, 0x41, 0x5f, 0x50, 0x52, 0x45, 0x43, 0x5f, 0x53, 0x51, 0x52, 0x54
        /*001b*/ 	.byte	0x00
.L_1:


//--------------------- .nv.constant0.triton_poi_fused__native_batch_norm_legit_no_training_relu_0 --------------------------
	.section	.nv.constant0.triton_poi_fused__native_batch_norm_legit_no_training_relu_0,"a",@progbits
	.sectionflags	@""
	.align	4
.nv.constant0.triton_poi_fused__native_batch_norm_legit_no_training_relu_0:
	.zero		580
